	.headerflags	@"EF_CUDA_TEXMODE_UNIFIED EF_CUDA_64BIT_ADDRESS EF_CUDA_ACCELERATORS EF_CUDA_SM90 EF_CUDA_VIRTUAL_SM(EF_CUDA_SM90)"
	.elftype	@"ET_EXEC"


//--------------------- .nv.info                  --------------------------
	.section	.nv.info,"",@"SHT_CUDA_INFO"
	.align	4


	//----- nvinfo : EIATTR_REGCOUNT
	.align		4
        /*0000*/ 	.byte	0x04, 0x2f
        /*0002*/ 	.short	(.L_2 - .L_1)
	.align		4
.L_1:
        /*0004*/ 	.word	index@(triton_per_fused_convolution_native_group_norm_11)
        /*0008*/ 	.word	0x00000017


	//----- nvinfo : EIATTR_MIN_STACK_SIZE
	.align		4
.L_2:
        /*000c*/ 	.byte	0x04, 0x12
        /*000e*/ 	.short	(.L_4 - .L_3)
	.align		4
.L_3:
        /*0010*/ 	.word	index@(triton_per_fused_convolution_native_group_norm_11)
        /*0014*/ 	.word	0x00000000


	//----- nvinfo : EIATTR_FRAME_SIZE
	.align		4
.L_4:
        /*0018*/ 	.byte	0x04, 0x11
        /*001a*/ 	.short	(.L_6 - .L_5)
	.align		4
.L_5:
        /*001c*/ 	.word	index@(triton_per_fused_convolution_native_group_norm_11)
        /*0020*/ 	.word	0x00000000


	//----- nvinfo : EIATTR_MIN_STACK_SIZE
	.align		4
.L_6:
        /*0024*/ 	.byte	0x04, 0x12
        /*0026*/ 	.short	(.L_8 - .L_7)
	.align		4
.L_7:
        /*0028*/ 	.word	index@(triton_per_fused_convolution_native_group_norm_11)
        /*002c*/ 	.word	0x00000000
.L_8:


//--------------------- .nv.info.triton_per_fused_convolution_native_group_norm_11 --------------------------
	.section	.nv.info.triton_per_fused_convolution_native_group_norm_11,"",@"SHT_CUDA_INFO"
	.sectionflags	@""
	.align	4


	//----- nvinfo : EIATTR_CUDA_API_VERSION
	.align		4
        /*0000*/ 	.byte	0x04, 0x37
        /*0002*/ 	.short	(.L_10 - .L_9)
.L_9:
        /*0004*/ 	.word	0x0000007c


	//----- nvinfo : EIATTR_KPARAM_INFO
	.align		4
.L_10:
        /*0008*/ 	.byte	0x04, 0x17
        /*000a*/ 	.short	(.L_12 - .L_11)
.L_11:
        /*000c*/ 	.word	0x00000000
        /*0010*/ 	.short	0x0005
        /*0012*/ 	.short	0x0024
        /*0014*/ 	.byte	0x00, 0xf0, 0x11, 0x00


	//----- nvinfo : EIATTR_KPARAM_INFO
	.align		4
.L_12:
        /*0018*/ 	.byte	0x04, 0x17
        /*001a*/ 	.short	(.L_14 - .L_13)
.L_13:
        /*001c*/ 	.word	0x00000000
        /*0020*/ 	.short	0x0004
        /*0022*/ 	.short	0x0020
        /*0024*/ 	.byte	0x00, 0xf0, 0x11, 0x00


	//----- nvinfo : EIATTR_KPARAM_INFO
	.align		4
.L_14:
        /*0028*/ 	.byte	0x04, 0x17
        /*002a*/ 	.short	(.L_16 - .L_15)
.L_15:
        /*002c*/ 	.word	0x00000000
        /*0030*/ 	.short	0x0003
        /*0032*/ 	.short	0x0018
        /*0034*/ 	.byte	0x00, 0xf4, 0x21, 0x00


	//----- nvinfo : EIATTR_KPARAM_INFO
	.align		4
.L_16:
        /*0038*/ 	.byte	0x04, 0x17
        /*003a*/ 	.short	(.L_18 - .L_17)
.L_17:
        /*003c*/ 	.word	0x00000000
        /*0040*/ 	.short	0x0002
        /*0042*/ 	.short	0x0010
        /*0044*/ 	.byte	0x00, 0xf4, 0x21, 0x00


	//----- nvinfo : EIATTR_KPARAM_INFO
	.align		4
.L_18:
        /*0048*/ 	.byte	0x04, 0x17
        /*004a*/ 	.short	(.L_20 - .L_19)
.L_19:
        /*004c*/ 	.word	0x00000000
        /*0050*/ 	.short	0x0001
        /*0052*/ 	.short	0x0008
        /*0054*/ 	.byte	0x00, 0xf4, 0x21, 0x00


	//----- nvinfo : EIATTR_KPARAM_INFO
	.align		4
.L_20:
        /*0058*/ 	.byte	0x04, 0x17
        /*005a*/ 	.short	(.L_22 - .L_21)
.L_21:
        /*005c*/ 	.word	0x00000000
        /*0060*/ 	.short	0x0000
        /*0062*/ 	.short	0x0000
        /*0064*/ 	.byte	0x00, 0xf4, 0x21, 0x00


	//----- nvinfo : EIATTR_SPARSE_MMA_MASK
	.align		4
.L_22:
        /*0068*/ 	.byte	0x03, 0x50
        /*006a*/ 	.short	0x0000


	//----- nvinfo : EIATTR_MAXREG_COUNT
	.align		4
        /*006c*/ 	.byte	0x03, 0x1b
        /*006e*/ 	.short	0x00ff


	//----- nvinfo : EIATTR_COOP_GROUP_MASK_REGIDS
	.align		4
        /*0070*/ 	.byte	0x04, 0x29
        /*0072*/ 	.short	(.L_24 - .L_23)


	//   ....[0]....
.L_23:
        /*0074*/ 	.word	0xffffffff


	//   ....[1]....
        /*0078*/ 	.word	0xffffffff


	//   ....[2]....
        /*007c*/ 	.word	0xffffffff


	//   ....[3]....
        /*0080*/ 	.word	0xffffffff


	//   ....[4]....
        /*0084*/ 	.word	0xffffffff


	//   ....[5]....
        /*0088*/ 	.word	0xffffffff


	//   ....[6]....
        /*008c*/ 	.word	0xffffffff


	//   ....[7]....
        /*0090*/ 	.word	0xffffffff


	//   ....[8]....
        /*0094*/ 	.word	0xffffffff


	//   ....[9]....
        /*0098*/ 	.word	0xffffffff


	//   ....[10]....
        /*009c*/ 	.word	0xffffffff


	//   ....[11]....
        /*00a0*/ 	.word	0xffffffff


	//   ....[12]....
        /*00a4*/ 	.word	0xffffffff


	//   ....[13]....
        /*00a8*/ 	.word	0xffffffff


	//   ....[14]....
        /*00ac*/ 	.word	0xffffffff


	//   ....[15]....
        /*00b0*/ 	.word	0xffffffff


	//----- nvinfo : EIATTR_COOP_GROUP_INSTR_OFFSETS
	.align		4
.L_24:
        /*00b4*/ 	.byte	0x04, 0x28
        /*00b6*/ 	.short	(.L_26 - .L_25)


	//   ....[0]....
.L_25:
        /*00b8*/ 	.word	0x00000210


	//   ....[1]....
        /*00bc*/ 	.word	0x00000230


	//   ....[2]....
        /*00c0*/ 	.word	0x00000250


	//   ....[3]....
        /*00c4*/ 	.word	0x00000270


	//   ....[4]....
        /*00c8*/ 	.word	0x00000290


	//   ....[5]....
        /*00cc*/ 	.word	0x00000300


	//   ....[6]....
        /*00d0*/ 	.word	0x00000320


	//   ....[7]....
        /*00d4*/ 	.word	0x00000350


	//   ....[8]....
        /*00d8*/ 	.word	0x00000450


	//   ....[9]....
        /*00dc*/ 	.word	0x00000470


	//   ....[10]....
        /*00e0*/ 	.word	0x00000490


	//   ....[11]....
        /*00e4*/ 	.word	0x000004b0


	//   ....[12]....
        /*00e8*/ 	.word	0x000004e0


	//   ....[13]....
        /*00ec*/ 	.word	0x00000540


	//   ....[14]....
        /*00f0*/ 	.word	0x00000560


	//   ....[15]....
        /*00f4*/ 	.word	0x00000580


	//----- nvinfo : EIATTR_EXIT_INSTR_OFFSETS
	.align		4
.L_26:
        /*00f8*/ 	.byte	0x04, 0x1c
        /*00fa*/ 	.short	(.L_28 - .L_27)


	//   ....[0]....
.L_27:
        /*00fc*/ 	.word	0x00000680


	//   ....[1]....
        /*0100*/ 	.word	0x000006a0


	//----- nvinfo : EIATTR_REQNTID
	.align		4
.L_28:
        /*0104*/ 	.byte	0x04, 0x10
        /*0106*/ 	.short	(.L_30 - .L_29)
.L_29:
        /*0108*/ 	.word	0x00000100
        /*010c*/ 	.word	0x00000001
        /*0110*/ 	.word	0x00000001


	//----- nvinfo : EIATTR_CBANK_PARAM_SIZE
	.align		4
.L_30:
        /*0114*/ 	.byte	0x03, 0x19
        /*0116*/ 	.short	0x0028


	//----- nvinfo : EIATTR_PARAM_CBANK
	.align		4
        /*0118*/ 	.byte	0x04, 0x0a
        /*011a*/ 	.short	(.L_32 - .L_31)
	.align		4
.L_31:
        /*011c*/ 	.word	index@(.nv.constant0.triton_per_fused_convolution_native_group_norm_11)
        /*0120*/ 	.short	0x0210
        /*0122*/ 	.short	0x0028


	//----- nvinfo : EIATTR_SW_WAR
	.align		4
.L_32:
        /*0124*/ 	.byte	0x04, 0x36
        /*0126*/ 	.short	(.L_34 - .L_33)
.L_33:
        /*0128*/ 	.word	0x00000008
.L_34:


//--------------------- .nv.callgraph             --------------------------
	.section	.nv.callgraph,"",@"SHT_CUDA_CALLGRAPH"
	.align	4
	.sectionentsize	8
	.align		4
        /*0000*/ 	.word	0x00000000
	.align		4
        /*0004*/ 	.word	0xffffffff
	.align		4
        /*0008*/ 	.word	0x00000000
	.align		4
        /*000c*/ 	.word	0xfffffffe
	.align		4
        /*0010*/ 	.word	0x00000000
	.align		4
        /*0014*/ 	.word	0xfffffffd
	.align		4
        /*0018*/ 	.word	0x00000000
	.align		4
        /*001c*/ 	.word	0xfffffffc


//--------------------- .nv.constant4             --------------------------
	.section	.nv.constant4,"a",@progbits
	.align	8
	.align		8
.nv.constant4:
        /*0000*/ 	.dword	_$_str


//--------------------- .text.triton_per_fused_convolution_native_group_norm_11 --------------------------
	.section	.text.triton_per_fused_convolution_native_group_norm_11,"ax",@progbits
	.sectionflags	@"SHF_BARRIERS=1"
	.align	128
        .global         triton_per_fused_convolution_native_group_norm_11
        .type           triton_per_fused_convolution_native_group_norm_11,@function
        .size           triton_per_fused_convolution_native_group_norm_11,(.L_x_1 - triton_per_fused_convolution_native_group_norm_11)
        .other          triton_per_fused_convolution_native_group_norm_11,@"STO_CUDA_ENTRY STV_DEFAULT"
triton_per_fused_convolution_native_group_norm_11:
.text.triton_per_fused_convolution_native_group_norm_11:
[----:B------:R-:W0:Y:S02]  /*0000*/  LDC R1, c[0x0][0x28] ;  /* 0x00000a00ff017b82 */ /* 0x000e240000000800 */
[----:B------:R-:W1:Y:S01]  /*0010*/  S2R R0, SR_CTAID.X ;  /* 0x0000000000007919 */ /* 0x000e620000002500 */
[----:B------:R-:W2:Y:S01]  /*0020*/  LDC.64 R4, c[0x0][0x220] ;  /* 0x00008800ff047b82 */ /* 0x000ea20000000a00 */
[----:B------:R-:W-:Y:S01]  /*0030*/  ULDC.64 UR6, c[0x0][0x208] ;  /* 0x0000820000067ab9 */ /* 0x000fe20000000a00 */
[----:B------:R-:W3:Y:S06]  /*0040*/  S2R R16, SR_TID.X ;  /* 0x0000000000107919 */ /* 0x000eec0000002100 */
[----:B------:R-:W4:Y:S01]  /*0050*/  LDC.64 R2, c[0x0][0x210] ;  /* 0x00008400ff027b82 */ /* 0x000f220000000a00 */
[----:B-1----:R-:W-:-:S04]  /*0060*/  SHF.R.S32.HI R7, RZ, 0x1f, R0 ;  /* 0x0000001fff077819 */ /* 0x002fc80000011400 */
[----:B------:R-:W-:Y:S02]  /*0070*/  LEA.HI R7, R7, R0, RZ, 0x5 ;  /* 0x0000000007077211 */ /* 0x000fe400078f28ff */
[----:B---3--:R-:W-:Y:S02]  /*0080*/  SHF.L.U32 R10, R16, 0x2, RZ ;  /* 0x00000002100a7819 */ /* 0x008fe400000006ff */
[----:B------:R-:W-:Y:S02]  /*0090*/  LOP3.LUT R7, R7, 0x3fffffe0, RZ, 0xc0, !PT ;  /* 0x3fffffe007077812 */ /* 0x000fe400078ec0ff */
[----:B------:R-:W-:Y:S02]  /*00a0*/  SHF.R.U32.HI R6, RZ, 0x8, R10 ;  /* 0x00000008ff067819 */ /* 0x000fe4000001160a */
[----:B------:R-:W-:Y:S02]  /*00b0*/  IADD3 R11, -R7, R0, RZ ;  /* 0x00000000070b7210 */ /* 0x000fe40007ffe1ff */
[----:B------:R-:W-:-:S02]  /*00c0*/  SGXT.U32 R6, R6, 0x2 ;  /* 0x000000020606781a */ /* 0x000fc40000000000 */
[----:B------:R-:W-:Y:S02]  /*00d0*/  SHF.L.U32 R11, R11, 0x2, RZ ;  /* 0x000000020b0b7819 */ /* 0x000fe400000006ff */
[----:B------:R-:W-:Y:S02]  /*00e0*/  LOP3.LUT R7, R10, 0x3fc, RZ, 0xc0, !PT ;  /* 0x000003fc0a077812 */ /* 0x000fe400078ec0ff */
[----:B------:R-:W-:Y:S02]  /*00f0*/  LOP3.LUT R11, R11, R6, RZ, 0xfc, !PT ;  /* 0x000000060b0b7212 */ /* 0x000fe400078efcff */
[----:B------:R-:W-:-:S03]  /*0100*/  LEA R7, R0, R7, 0xa ;  /* 0x0000000700077211 */ /* 0x000fc600078e50ff */
[----:B--2---:R-:W-:-:S04]  /*0110*/  IMAD.WIDE R12, R11, 0x4, R4 ;  /* 0x000000040b0c7825 */ /* 0x004fc800078e0204 */
[----:B----4-:R-:W-:Y:S02]  /*0120*/  IMAD.WIDE R2, R7, 0x4, R2 ;  /* 0x0000000407027825 */ /* 0x010fe400078e0202 */
[----:B------:R-:W2:Y:S04]  /*0130*/  LDG.E.EL R12, desc[UR6][R12.64] ;  /* 0x000000060c0c7981 */ /* 0x000ea8000c2e1900 */
[----:B------:R-:W2:Y:S01]  /*0140*/  LDG.E.128 R4, desc[UR6][R2.64] ;  /* 0x0000000602047981 */ /* 0x000ea2000c1e1d00 */
[----:B------:R-:W1:Y:S01]  /*0150*/  S2UR UR5, SR_CgaCtaId ;  /* 0x00000000000579c3 */ /* 0x000e620000008800 */
[C---:B------:R-:W-:Y:S01]  /*0160*/  LOP3.LUT P1, RZ, R16.reuse, 0x1f, RZ, 0xc0, !PT ;  /* 0x0000001f10ff7812 */ /* 0x040fe2000782c0ff */
[----:B------:R-:W-:Y:S01]  /*0170*/  UMOV UR4, 0x400 ;  /* 0x0000040000047882 */ /* 0x000fe20000000000 */
[----:B------:R-:W-:Y:S01]  /*0180*/  ISETP.GE.AND P2, PT, R16, 0x8, PT ;  /* 0x000000081000780c */ /* 0x000fe20003f46270 */
[----:B-1----:R-:W-:Y:S01]  /*0190*/  UPRMT UR4, UR5, 0x654, UR4 ;  /* 0x0000065405047896 */ /* 0x002fe20008000004 */
[--C-:B--2---:R-:W-:Y:S01]  /*01a0*/  FADD R5, R5, R12.reuse ;  /* 0x0000000c05057221 */ /* 0x104fe20000000000 */
[--C-:B------:R-:W-:Y:S01]  /*01b0*/  FADD R4, R4, R12.reuse ;  /* 0x0000000c04047221 */ /* 0x100fe20000000000 */
[----:B------:R-:W-:-:S03]  /*01c0*/  FADD R6, R6, R12 ;  /* 0x0000000c06067221 */ /* 0x000fc60000000000 */
[----:B------:R-:W-:Y:S01]  /*01d0*/  FADD R11, R5, R4 ;  /* 0x00000004050b7221 */ /* 0x000fe20000000000 */
[----:B------:R-:W-:-:S03]  /*01e0*/  FADD R7, R7, R12 ;  /* 0x0000000c07077221 */ /* 0x000fc60000000000 */
[----:B------:R-:W-:-:S04]  /*01f0*/  FADD R14, R6, R11 ;  /* 0x0000000b060e7221 */ /* 0x000fc80000000000 */
[----:B------:R-:W-:-:S05]  /*0200*/  FADD R14, R7, R14 ;  /* 0x0000000e070e7221 */ /* 0x000fca0000000000 */
[----:B------:R-:W1:Y:S02]  /*0210*/  SHFL.BFLY PT, R11, R14, 0x10, 0x1f ;  /* 0x0e001f000e0b7f89 */ /* 0x000e6400000e0000 */
[----:B-1----:R-:W-:-:S05]  /*0220*/  FADD R11, R14, R11 ;  /* 0x0000000b0e0b7221 */ /* 0x002fca0000000000 */
[----:B------:R-:W1:Y:S02]  /*0230*/  SHFL.BFLY PT, R18, R11, 0x8, 0x1f ;  /* 0x0d001f000b127f89 */ /* 0x000e6400000e0000 */
[----:B-1----:R-:W-:-:S05]  /*0240*/  FADD R18, R11, R18 ;  /* 0x000000120b127221 */ /* 0x002fca0000000000 */
[----:B------:R-:W1:Y:S02]  /*0250*/  SHFL.BFLY PT, R13, R18, 0x4, 0x1f ;  /* 0x0c801f00120d7f89 */ /* 0x000e6400000e0000 */
[----:B-1----:R-:W-:-:S05]  /*0260*/  FADD R13, R18, R13 ;  /* 0x0000000d120d7221 */ /* 0x002fca0000000000 */
[----:B------:R-:W1:Y:S02]  /*0270*/  SHFL.BFLY PT, R12, R13, 0x2, 0x1f ;  /* 0x0c401f000d0c7f89 */ /* 0x000e6400000e0000 */
[----:B-1----:R-:W-:-:S05]  /*0280*/  FADD R12, R13, R12 ;  /* 0x0000000c0d0c7221 */ /* 0x002fca0000000000 */
[----:B------:R-:W1:Y:S01]  /*0290*/  SHFL.BFLY PT, R15, R12, 0x1, 0x1f ;  /* 0x0c201f000c0f7f89 */ /* 0x000e6200000e0000 */
[----:B------:R-:W-:-:S04]  /*02a0*/  SHF.R.U32.HI R11, RZ, 0x3, R16 ;  /* 0x00000003ff0b7819 */ /* 0x000fc80000011610 */
[----:B------:R-:W-:Y:S01]  /*02b0*/  LOP3.LUT R11, R11, 0x1c, RZ, 0xc0, !PT ;  /* 0x0000001c0b0b7812 */ /* 0x000fe200078ec0ff */
[----:B-1----:R-:W-:-:S05]  /*02c0*/  FADD R14, R12, R15 ;  /* 0x0000000f0c0e7221 */ /* 0x002fca0000000000 */
[----:B------:R-:W-:Y:S01]  /*02d0*/  @!P1 STS [R11+UR4], R14 ;  /* 0x0000000e0b009988 */ /* 0x000fe20008000804 */
[----:B------:R-:W-:Y:S06]  /*02e0*/  BAR.SYNC.DEFER_BLOCKING 0x0 ;  /* 0x0000000000007b1d */ /* 0x000fec0000010000 */
[----:B------:R-:W1:Y:S04]  /*02f0*/  @!P2 LDS R9, [R10+UR4] ;  /* 0x000000040a09a984 */ /* 0x000e680008000800 */
[----:B-1----:R-:W1:Y:S02]  /*0300*/  SHFL.BFLY PT, R12, R9, 0x4, 0x1f ;  /* 0x0c801f00090c7f89 */ /* 0x002e6400000e0000 */
[----:B-1----:R-:W-:-:S05]  /*0310*/  FADD R12, R9, R12 ;  /* 0x0000000c090c7221 */ /* 0x002fca0000000000 */
[----:B------:R-:W1:Y:S01]  /*0320*/  SHFL.BFLY PT, R13, R12, 0x2, 0x1f ;  /* 0x0c401f000c0d7f89 */ /* 0x000e6200000e0000 */
[----:B------:R-:W-:Y:S01]  /*0330*/  LOP3.LUT P0, RZ, R16, 0x7, RZ, 0xc0, !PT ;  /* 0x0000000710ff7812 */ /* 0x000fe2000780c0ff */
[----:B-1----:R-:W-:-:S05]  /*0340*/  FADD R13, R12, R13 ;  /* 0x0000000d0c0d7221 */ /* 0x002fca0000000000 */
[----:B------:R-:W1:Y:S01]  /*0350*/  SHFL.BFLY PT, R18, R13, 0x1, 0x1f ;  /* 0x0c201f000d127f89 */ /* 0x000e6200000e0000 */
[----:B------:R-:W-:Y:S01]  /*0360*/  ISETP.LT.AND P0, PT, R16, 0x8, !P0 ;  /* 0x000000081000780c */ /* 0x000fe20004701270 */
[----:B-1----:R-:W-:-:S12]  /*0370*/  FADD R15, R13, R18 ;  /* 0x000000120d0f7221 */ /* 0x002fd80000000000 */
[----:B------:R-:W-:Y:S01]  /*0380*/  @P0 STS [R10+UR4], R15 ;  /* 0x0000000f0a000988 */ /* 0x000fe20008000804 */
[----:B------:R-:W-:Y:S06]  /*0390*/  BAR.SYNC.DEFER_BLOCKING 0x0 ;  /* 0x0000000000007b1d */ /* 0x000fec0000010000 */
[----:B------:R-:W1:Y:S02]  /*03a0*/  LDS R14, [UR4] ;  /* 0x00000004ff0e7984 */ /* 0x000e640008000800 */
[----:B-1----:R-:W-:-:S04]  /*03b0*/  FADD R9, RZ, R14 ;  /* 0x0000000eff097221 */ /* 0x002fc80000000000 */
[----:B------:R-:W-:-:S04]  /*03c0*/  FMUL R9, R9, 0.0009765625 ;  /* 0x3a80000009097820 */ /* 0x000fc80000400000 */
[--C-:B------:R-:W-:Y:S01]  /*03d0*/  FADD R14, R5, -R9.reuse ;  /* 0x80000009050e7221 */ /* 0x100fe20000000000 */
[----:B------:R-:W-:-:S03]  /*03e0*/  FADD R12, R4, -R9 ;  /* 0x80000009040c7221 */ /* 0x000fc60000000000 */
[----:B------:R-:W-:Y:S01]  /*03f0*/  FMUL R17, R14, R14 ;  /* 0x0000000e0e117220 */ /* 0x000fe20000400000 */
[----:B------:R-:W-:-:S03]  /*0400*/  FADD R13, R6, -R9 ;  /* 0x80000009060d7221 */ /* 0x000fc60000000000 */
[----:B------:R-:W-:Y:S01]  /*0410*/  FFMA R14, R12, R12, R17 ;  /* 0x0000000c0c0e7223 */ /* 0x000fe20000000011 */
[----:B------:R-:W-:-:S03]  /*0420*/  FADD R12, R7, -R9 ;  /* 0x80000009070c7221 */ /* 0x000fc60000000000 */
[----:B------:R-:W-:-:S04]  /*0430*/  FFMA R13, R13, R13, R14 ;  /* 0x0000000d0d0d7223 */ /* 0x000fc8000000000e */
[----:B------:R-:W-:-:S05]  /*0440*/  FFMA R13, R12, R12, R13 ;  /* 0x0000000c0c0d7223 */ /* 0x000fca000000000d */
[----:B------:R-:W1:Y:S02]  /*0450*/  SHFL.BFLY PT, R12, R13, 0x10, 0x1f ;  /* 0x0e001f000d0c7f89 */ /* 0x000e6400000e0000 */
[----:B-1----:R-:W-:-:S05]  /*0460*/  FADD R12, R13, R12 ;  /* 0x0000000c0d0c7221 */ /* 0x002fca0000000000 */
[----:B------:R-:W1:Y:S02]  /*0470*/  SHFL.BFLY PT, R15, R12, 0x8, 0x1f ;  /* 0x0d001f000c0f7f89 */ /* 0x000e6400000e0000 */
[----:B-1----:R-:W-:-:S05]  /*0480*/  FADD R15, R12, R15 ;  /* 0x0000000f0c0f7221 */ /* 0x002fca0000000000 */
[----:B------:R-:W1:Y:S02]  /*0490*/  SHFL.BFLY PT, R14, R15, 0x4, 0x1f ;  /* 0x0c801f000f0e7f89 */ /* 0x000e6400000e0000 */
[----:B-1----:R-:W-:-:S05]  /*04a0*/  FADD R14, R15, R14 ;  /* 0x0000000e0f0e7221 */ /* 0x002fca0000000000 */
[----:B------:R-:W1:Y:S02]  /*04b0*/  SHFL.BFLY PT, R17, R14, 0x2, 0x1f ;  /* 0x0c401f000e117f89 */ /* 0x000e6400000e0000 */
[----:B-1----:R-:W-:Y:S02]  /*04c0*/  FADD R17, R14, R17 ;  /* 0x000000110e117221 */ /* 0x002fe40000000000 */
[----:B------:R-:W1:Y:S03]  /*04d0*/  LDC.64 R14, c[0x0][0x228] ;  /* 0x00008a00ff0e7b82 */ /* 0x000e660000000a00 */
[----:B------:R-:W2:Y:S02]  /*04e0*/  SHFL.BFLY PT, R18, R17, 0x1, 0x1f ;  /* 0x0c201f0011127f89 */ /* 0x000ea400000e0000 */
[----:B--2---:R-:W-:-:S03]  /*04f0*/  FADD R18, R17, R18 ;  /* 0x0000001211127221 */ /* 0x004fc60000000000 */
[----:B------:R-:W-:Y:S06]  /*0500*/  BAR.SYNC.DEFER_BLOCKING 0x0 ;  /* 0x0000000000007b1d */ /* 0x000fec0000010000 */
[----:B------:R-:W-:Y:S02]  /*0510*/  @!P1 STS [R11+UR4], R18 ;  /* 0x000000120b009988 */ /* 0x000fe40008000804 */
[----:B------:R-:W-:Y:S06]  /*0520*/  BAR.SYNC.DEFER_BLOCKING 0x0 ;  /* 0x0000000000007b1d */ /* 0x000fec0000010000 */
[----:B------:R-:W2:Y:S04]  /*0530*/  @!P2 LDS R8, [R10+UR4] ;  /* 0x000000040a08a984 */ /* 0x000ea80008000800 */
[----:B--2---:R-:W2:Y:S02]  /*0540*/  SHFL.BFLY PT, R13, R8, 0x4, 0x1f ;  /* 0x0c801f00080d7f89 */ /* 0x004ea400000e0000 */
[----:B--2---:R-:W-:-:S05]  /*0550*/  FADD R19, R8, R13 ;  /* 0x0000000d08137221 */ /* 0x004fca0000000000 */
[----:B------:R-:W2:Y:S02]  /*0560*/  SHFL.BFLY PT, R12, R19, 0x2, 0x1f ;  /* 0x0c401f00130c7f89 */ /* 0x000ea400000e0000 */
[----:B--2---:R-:W-:-:S05]  /*0570*/  FADD R20, R19, R12 ;  /* 0x0000000c13147221 */ /* 0x004fca0000000000 */
[----:B------:R-:W2:Y:S02]  /*0580*/  SHFL.BFLY PT, R13, R20, 0x1, 0x1f ;  /* 0x0c201f00140d7f89 */ /* 0x000ea400000e0000 */
[----:B--2---:R-:W-:Y:S01]  /*0590*/  FADD R17, R20, R13 ;  /* 0x0000000d14117221 */ /* 0x004fe20000000000 */
[----:B------:R-:W-:Y:S01]  /*05a0*/  HFMA2.MMA R8, -RZ, RZ, 0.8125, 0 ;  /* 0x3a800000ff087435 */ /* 0x000fe200000001ff */
[----:B------:R-:W2:Y:S03]  /*05b0*/  LDC.64 R12, c[0x0][0x218] ;  /* 0x00008600ff0c7b82 */ /* 0x000ea60000000a00 */
[----:B------:R-:W-:Y:S05]  /*05c0*/  @P0 STS [R10+UR4], R17 ;  /* 0x000000110a000988 */ /* 0x000fea0008000804 */
[----:B------:R-:W-:Y:S06]  /*05d0*/  BAR.SYNC.DEFER_BLOCKING 0x0 ;  /* 0x0000000000007b1d */ /* 0x000fec0000010000 */
[----:B------:R-:W3:Y:S04]  /*05e0*/  LDS R11, [UR4] ;  /* 0x00000004ff0b7984 */ /* 0x000ee80008000800 */
[----:B------:R4:W-:Y:S01]  /*05f0*/  STG.E.128 desc[UR6][R2.64], R4 ;  /* 0x0000000402007986 */ /* 0x0009e2000c101d06 */
[----:B------:R-:W-:Y:S01]  /*0600*/  BAR.SYNC.DEFER_BLOCKING 0x0 ;  /* 0x0000000000007b1d */ /* 0x000fe20000010000 */
[----:B------:R-:W-:Y:S01]  /*0610*/  LOP3.LUT P0, RZ, R16, 0xff, RZ, 0xc0, !PT ;  /* 0x000000ff10ff7812 */ /* 0x000fe2000780c0ff */
[----:B--2---:R-:W-:-:S04]  /*0620*/  IMAD.WIDE R12, R0, 0x4, R12 ;  /* 0x00000004000c7825 */ /* 0x004fc800078e020c */
[----:B---3--:R-:W-:-:S04]  /*0630*/  FADD R11, RZ, R11 ;  /* 0x0000000bff0b7221 */ /* 0x008fc80000000000 */
[----:B------:R-:W-:-:S04]  /*0640*/  FFMA R8, R11, R8, 9.9999997473787516356e-06 ;  /* 0x3727c5ac0b087423 */ /* 0x000fc80000000008 */
[----:B------:R-:W2:Y:S01]  /*0650*/  MUFU.RSQ R19, R8 ;  /* 0x0000000800137308 */ /* 0x000ea20000001400 */
[----:B-1----:R-:W-:Y:S01]  /*0660*/  IMAD.WIDE R10, R0, 0x4, R14 ;  /* 0x00000004000a7825 */ /* 0x002fe200078e020e */
[----:B--2---:R4:W-:Y:S01]  /*0670*/  @!P0 STG.E desc[UR6][R12.64], R19 ;  /* 0x000000130c008986 */ /* 0x0049e2000c101906 */
[----:B------:R-:W-:Y:S05]  /*0680*/  @P0 EXIT ;  /* 0x000000000000094d */ /* 0x000fea0003800000 */
[----:B------:R-:W-:Y:S01]  /*0690*/  STG.E desc[UR6][R10.64], R9 ;  /* 0x000000090a007986 */ /* 0x000fe2000c101906 */
[----:B------:R-:W-:Y:S05]  /*06a0*/  EXIT ;  /* 0x000000000000794d */ /* 0x000fea0003800000 */
.L_x_0:
[----:B------:R-:W-:-:S00]  /*06b0*/  BRA `(.L_x_0) ;  /* 0xfffffffc00fc7947 */ /* 0x000fc0000383ffff */
[----:B------:R-:W-:-:S00]  /*06c0*/  NOP ;  /* 0x0000000000007918 */ /* 0x000fc00000000000 */
        /* <DEDUP_REMOVED lines=11> */
.L_x_1:


//--------------------- .nv.global.init           --------------------------
	.section	.nv.global.init,"aw",@progbits
.nv.global.init:
	.type		_$_str,@object
	.size		_$_str,(.L_0 - _$_str)
_$_str:
        /*0000*/ 	.byte	0x5f, 0x5f, 0x43, 0x55, 0x44, 0x41, 0x5f, 0x46, 0x54, 0x5a, 0x00
.L_0:


//--------------------- .nv.shared.triton_per_fused_convolution_native_group_norm_11 --------------------------
	.section	.nv.shared.triton_per_fused_convolution_native_group_norm_11,"aw",@nobits
	.sectionflags	@""
	.align	16
	.zero		1024


//--------------------- .nv.constant0.triton_per_fused_convolution_native_group_norm_11 --------------------------
	.section	.nv.constant0.triton_per_fused_convolution_native_group_norm_11,"a",@progbits
	.sectionflags	@""
	.align	4
.nv.constant0.triton_per_fused_convolution_native_group_norm_11:
	.zero		568
